//
// Generated by NVIDIA NVVM Compiler
//
// Compiler Build ID: CL-36424714
// Cuda compilation tools, release 13.0, V13.0.88
// Based on NVVM 20.0.0
//

.version 9.0
.target sm_100
.address_size 64

	// .globl	_Z12d2h_hbm_dataP6VectorS0_i

.visible .entry _Z12d2h_hbm_dataP6VectorS0_i(
	.param .u64 .ptr .align 1 _Z12d2h_hbm_dataP6VectorS0_i_param_0,
	.param .u64 .ptr .align 1 _Z12d2h_hbm_dataP6VectorS0_i_param_1,
	.param .u32 _Z12d2h_hbm_dataP6VectorS0_i_param_2
)
{
	.reg .pred 	%p<2>;
	.reg .b32 	%r<12>;
	.reg .b32 	%f<2>;
	.reg .b64 	%rd<12>;

	ld.param.u64 	%rd1, [_Z12d2h_hbm_dataP6VectorS0_i_param_0];
	ld.param.u64 	%rd2, [_Z12d2h_hbm_dataP6VectorS0_i_param_1];
	ld.param.u32 	%r2, [_Z12d2h_hbm_dataP6VectorS0_i_param_2];
	mov.u32 	%r3, %ctaid.x;
	mov.u32 	%r4, %ntid.x;
	mov.u32 	%r5, %tid.x;
	mad.lo.s32 	%r1, %r3, %r4, %r5;
	setp.ge.s32 	%p1, %r1, %r2;
	@%p1 bra 	$L__BB0_2;
	cvta.to.global.u64 	%rd3, %rd2;
	cvta.to.global.u64 	%rd4, %rd1;
	shr.s32 	%r6, %r1, 31;
	shr.u32 	%r7, %r6, 26;
	add.s32 	%r8, %r1, %r7;
	and.b32  	%r9, %r8, -64;
	sub.s32 	%r10, %r1, %r9;
	shr.s32 	%r11, %r8, 6;
	mul.wide.s32 	%rd5, %r11, 256;
	add.s64 	%rd6, %rd3, %rd5;
	mul.wide.s32 	%rd7, %r10, 4;
	add.s64 	%rd8, %rd6, %rd7;
	ld.global.nc.f32 	%f1, [%rd8];
	mul.wide.s32 	%rd9, %r9, 256;
	add.s64 	%rd10, %rd4, %rd9;
	add.s64 	%rd11, %rd10, %rd7;
	st.global.f32 	[%rd11], %f1;
$L__BB0_2:
	ret;

}


// ===== COMPILED SASS (sm_100) =====

	.target	sm_100

	.elftype	@"ET_EXEC"


//--------------------- .note.nv.tkinfo           --------------------------
	.section	.note.nv.tkinfo,"",@"SHT_NOTE"
	.sectionflags	@"SHF_NOTE_NV_TKINFO"
	.tkinfo
        /*0018*/ 	.word	0x00000002
        /*0030*/ 	.string	""
        /*0030*/ 	.string	"ptxas"
        /*0030*/ 	.string	"Cuda compilation tools, release 13.0, V13.0.88"
        /*0030*/ 	.string	"Build cuda_13.0.r13.0/compiler.36424714_0"
        /*0030*/ 	.string	"-arch sm_100 -m 64 "



//--------------------- .note.nv.cuinfo           --------------------------
	.section	.note.nv.cuinfo,"",@"SHT_NOTE"
	.sectionflags	@"SHF_NOTE_NV_CUINFO"
        /*0018*/ 	.short	0x0002
        /*001a*/ 	.short	0x0064
        /*001c*/ 	.short	0x0082
	.zero		2


//--------------------- .nv.info                  --------------------------
	.section	.nv.info,"",@"SHT_CUDA_INFO"
	.align	4


	//----- nvinfo : EIATTR_REGCOUNT
	.align		4
        /*0000*/ 	.byte	0x04, 0x2f
        /*0002*/ 	.short	(.L_1 - .L_0)
	.align		4
.L_0:
        /*0004*/ 	.word	index@(_Z12d2h_hbm_dataP6VectorS0_i)
        /*0008*/ 	.word	0x0000000c


	//----- nvinfo : EIATTR_FRAME_SIZE
	.align		4
.L_1:
        /*000c*/ 	.byte	0x04, 0x11
        /*000e*/ 	.short	(.L_3 - .L_2)
	.align		4
.L_2:
        /*0010*/ 	.word	index@(_Z12d2h_hbm_dataP6VectorS0_i)
        /*0014*/ 	.word	0x00000000


	//----- nvinfo : EIATTR_MIN_STACK_SIZE
	.align		4
.L_3:
        /*0018*/ 	.byte	0x04, 0x12
        /*001a*/ 	.short	(.L_5 - .L_4)
	.align		4
.L_4:
        /*001c*/ 	.word	index@(_Z12d2h_hbm_dataP6VectorS0_i)
        /*0020*/ 	.word	0x00000000
.L_5:


//--------------------- .nv.compat                --------------------------
	.section	.nv.compat,"",@"SHT_CUDA_COMPAT_INFO"
	.align	4
        /*0000*/ 	.byte	0x02, 0x09, 0x00, 0x00, 0x02, 0x02, 0x01, 0x00, 0x02, 0x05, 0x05, 0x00, 0x03, 0x07, 0x01, 0x01
        /*0010*/ 	.byte	0x02, 0x03, 0x00, 0x00, 0x02, 0x06, 0x01, 0x00, 0x04, 0x0b, 0x08, 0x00, 0x09, 0x00, 0x00, 0x00
        /*0020*/ 	.byte	0x00, 0x00, 0x00, 0x00


//--------------------- .nv.info._Z12d2h_hbm_dataP6VectorS0_i --------------------------
	.section	.nv.info._Z12d2h_hbm_dataP6VectorS0_i,"",@"SHT_CUDA_INFO"
	.sectionflags	@""
	.align	4


	//----- nvinfo : EIATTR_CUDA_API_VERSION
	.align		4
        /*0000*/ 	.byte	0x04, 0x37
        /*0002*/ 	.short	(.L_7 - .L_6)
.L_6:
        /*0004*/ 	.word	0x00000082


	//----- nvinfo : EIATTR_KPARAM_INFO
	.align		4
.L_7:
        /*0008*/ 	.byte	0x04, 0x17
        /*000a*/ 	.short	(.L_9 - .L_8)
.L_8:
        /*000c*/ 	.word	0x00000000
        /*0010*/ 	.short	0x0002
        /*0012*/ 	.short	0x0010
        /*0014*/ 	.byte	0x00, 0xf0, 0x11, 0x00


	//----- nvinfo : EIATTR_KPARAM_INFO
	.align		4
.L_9:
        /*0018*/ 	.byte	0x04, 0x17
        /*001a*/ 	.short	(.L_11 - .L_10)
.L_10:
        /*001c*/ 	.word	0x00000000
        /*0020*/ 	.short	0x0001
        /*0022*/ 	.short	0x0008
        /*0024*/ 	.byte	0x00, 0xf5, 0x21, 0x00


	//----- nvinfo : EIATTR_KPARAM_INFO
	.align		4
.L_11:
        /*0028*/ 	.byte	0x04, 0x17
        /*002a*/ 	.short	(.L_13 - .L_12)
.L_12:
        /*002c*/ 	.word	0x00000000
        /*0030*/ 	.short	0x0000
        /*0032*/ 	.short	0x0000
        /*0034*/ 	.byte	0x00, 0xf5, 0x21, 0x00


	//----- nvinfo : EIATTR_SPARSE_MMA_MASK
	.align		4
.L_13:
        /*0038*/ 	.byte	0x03, 0x50
        /*003a*/ 	.short	0x0000


	//----- nvinfo : EIATTR_MAXREG_COUNT
	.align		4
        /*003c*/ 	.byte	0x03, 0x1b
        /*003e*/ 	.short	0x00ff


	//----- nvinfo : EIATTR_MERCURY_ISA_VERSION
	.align		4
        /*0040*/ 	.byte	0x03, 0x5f
        /*0042*/ 	.short	0x0101


	//----- nvinfo : EIATTR_VRC_CTA_INIT_COUNT
	.align		4
        /*0044*/ 	.byte	0x02, 0x4a
	.zero		1
	.zero		1


	//----- nvinfo : EIATTR_EXIT_INSTR_OFFSETS
	.align		4
        /*0048*/ 	.byte	0x04, 0x1c
        /*004a*/ 	.short	(.L_15 - .L_14)


	//   ....[0]....
.L_14:
        /*004c*/ 	.word	0x00000070


	//   ....[1]....
        /*0050*/ 	.word	0x00000160


	//----- nvinfo : EIATTR_CBANK_PARAM_SIZE
	.align		4
.L_15:
        /*0054*/ 	.byte	0x03, 0x19
        /*0056*/ 	.short	0x0014


	//----- nvinfo : EIATTR_PARAM_CBANK
	.align		4
        /*0058*/ 	.byte	0x04, 0x0a
        /*005a*/ 	.short	(.L_17 - .L_16)
	.align		4
.L_16:
        /*005c*/ 	.word	index@(.nv.constant0._Z12d2h_hbm_dataP6VectorS0_i)
        /*0060*/ 	.short	0x0380
        /*0062*/ 	.short	0x0014


	//----- nvinfo : EIATTR_SW_WAR
	.align		4
.L_17:
        /*0064*/ 	.byte	0x04, 0x36
        /*0066*/ 	.short	(.L_19 - .L_18)
.L_18:
        /*0068*/ 	.word	0x00000008
.L_19:


//--------------------- .nv.callgraph             --------------------------
	.section	.nv.callgraph,"",@"SHT_CUDA_CALLGRAPH"
	.align	4
	.sectionentsize	8
	.align		4
        /*0000*/ 	.word	0x00000000
	.align		4
        /*0004*/ 	.word	0xffffffff
	.align		4
        /*0008*/ 	.word	0x00000000
	.align		4
        /*000c*/ 	.word	0xfffffffe
	.align		4
        /*0010*/ 	.word	0x00000000
	.align		4
        /*0014*/ 	.word	0xfffffffd
	.align		4
        /*0018*/ 	.word	0x00000000
	.align		4
        /*001c*/ 	.word	0xfffffffc


//--------------------- .text._Z12d2h_hbm_dataP6VectorS0_i --------------------------
	.section	.text._Z12d2h_hbm_dataP6VectorS0_i,"ax",@progbits
	.align	128
        .global         _Z12d2h_hbm_dataP6VectorS0_i
        .type           _Z12d2h_hbm_dataP6VectorS0_i,@function
        .size           _Z12d2h_hbm_dataP6VectorS0_i,(.L_x_1 - _Z12d2h_hbm_dataP6VectorS0_i)
        .other          _Z12d2h_hbm_dataP6VectorS0_i,@"STO_CUDA_ENTRY STV_DEFAULT"
_Z12d2h_hbm_dataP6VectorS0_i:
.text._Z12d2h_hbm_dataP6VectorS0_i:
[----:B------:R-:W-:Y:S01]  /*0000*/  LDC R1, c[0x0][0x37c] ;  /* 0x0000df00ff017b82 */ /* 0x000fe20000000800 */
[----:B------:R-:W0:Y:S07]  /*0010*/  S2R R3, SR_TID.X ;  /* 0x0000000000037919 */ /* 0x000e2e0000002100 */
[----:B------:R-:W0:Y:S01]  /*0020*/  S2UR UR4, SR_CTAID.X ;  /* 0x00000000000479c3 */ /* 0x000e220000002500 */
[----:B------:R-:W1:Y:S07]  /*0030*/  LDCU UR5, c[0x0][0x390] ;  /* 0x00007200ff0577ac */ /* 0x000e6e0008000800 */
[----:B------:R-:W0:Y:S02]  /*0040*/  LDC R0, c[0x0][0x360] ;  /* 0x0000d800ff007b82 */ /* 0x000e240000000800 */
[----:B0-----:R-:W-:-:S05]  /*0050*/  IMAD R0, R0, UR4, R3 ;  /* 0x0000000400007c24 */ /* 0x001fca000f8e0203 */
[----:B-1----:R-:W-:-:S13]  /*0060*/  ISETP.GE.AND P0, PT, R0, UR5, PT ;  /* 0x0000000500007c0c */ /* 0x002fda000bf06270 */
[----:B------:R-:W-:Y:S05]  /*0070*/  @P0 EXIT ;  /* 0x000000000000094d */ /* 0x000fea0003800000 */
[----:B------:R-:W0:Y:S01]  /*0080*/  LDC.64 R2, c[0x0][0x388] ;  /* 0x0000e200ff027b82 */ /* 0x000e220000000a00 */
[----:B------:R-:W-:Y:S01]  /*0090*/  SHF.R.S32.HI R5, RZ, 0x1f, R0 ;  /* 0x0000001fff057819 */ /* 0x000fe20000011400 */
[----:B------:R-:W1:Y:S03]  /*00a0*/  LDCU.64 UR4, c[0x0][0x358] ;  /* 0x00006b00ff0477ac */ /* 0x000e660008000a00 */
[----:B------:R-:W-:-:S04]  /*00b0*/  LEA.HI R5, R5, R0, RZ, 0x6 ;  /* 0x0000000005057211 */ /* 0x000fc800078f30ff */
[----:B------:R-:W-:Y:S02]  /*00c0*/  SHF.R.S32.HI R9, RZ, 0x6, R5 ;  /* 0x00000006ff097819 */ /* 0x000fe40000011405 */
[----:B------:R-:W-:Y:S02]  /*00d0*/  LOP3.LUT R7, R5, 0xffffffc0, RZ, 0xc0, !PT ;  /* 0xffffffc005077812 */ /* 0x000fe400078ec0ff */
[----:B------:R-:W2:Y:S01]  /*00e0*/  LDC.64 R4, c[0x0][0x380] ;  /* 0x0000e000ff047b82 */ /* 0x000ea20000000a00 */
[----:B0-----:R-:W-:Y:S01]  /*00f0*/  IMAD.WIDE R2, R9, 0x100, R2 ;  /* 0x0000010009027825 */ /* 0x001fe200078e0202 */
[----:B------:R-:W-:-:S05]  /*0100*/  IADD3 R9, PT, PT, R0, -R7, RZ ;  /* 0x8000000700097210 */ /* 0x000fca0007ffe0ff */
[----:B------:R-:W-:-:S06]  /*0110*/  IMAD.WIDE R2, R9, 0x4, R2 ;  /* 0x0000000409027825 */ /* 0x000fcc00078e0202 */
[----:B-1----:R-:W3:Y:S01]  /*0120*/  LDG.E.CONSTANT R3, desc[UR4][R2.64] ;  /* 0x0000000402037981 */ /* 0x002ee2000c1e9900 */
[----:B--2---:R-:W-:-:S04]  /*0130*/  IMAD.WIDE R4, R7, 0x100, R4 ;  /* 0x0000010007047825 */ /* 0x004fc800078e0204 */
[----:B------:R-:W-:-:S05]  /*0140*/  IMAD.WIDE R4, R9, 0x4, R4 ;  /* 0x0000000409047825 */ /* 0x000fca00078e0204 */
[----:B---3--:R-:W-:Y:S01]  /*0150*/  STG.E desc[UR4][R4.64], R3 ;  /* 0x0000000304007986 */ /* 0x008fe2000c101904 */
[----:B------:R-:W-:Y:S05]  /*0160*/  EXIT ;  /* 0x000000000000794d */ /* 0x000fea0003800000 */
.L_x_0:
[----:B------:R-:W-:-:S00]  /*0170*/  BRA `(.L_x_0) ;  /* 0xfffffffc00fc7947 */ /* 0x000fc0000383ffff */
[----:B------:R-:W-:-:S00]  /*0180*/  NOP ;  /* 0x0000000000007918 */ /* 0x000fc00000000000 */
[----:B------:R-:W-:-:S00]  /*0190*/  NOP ;  /* 0x0000000000007918 */ /* 0x000fc00000000000 */
[----:B------:R-:W-:-:S00]  /*01a0*/  NOP ;  /* 0x0000000000007918 */ /* 0x000fc00000000000 */
[----:B------:R-:W-:-:S00]  /*01b0*/  NOP ;  /* 0x0000000000007918 */ /* 0x000fc00000000000 */
[----:B------:R-:W-:-:S00]  /*01c0*/  NOP ;  /* 0x0000000000007918 */ /* 0x000fc00000000000 */
[----:B------:R-:W-:-:S00]  /*01d0*/  NOP ;  /* 0x0000000000007918 */ /* 0x000fc00000000000 */
[----:B------:R-:W-:-:S00]  /*01e0*/  NOP ;  /* 0x0000000000007918 */ /* 0x000fc00000000000 */
[----:B------:R-:W-:-:S00]  /*01f0*/  NOP ;  /* 0x0000000000007918 */ /* 0x000fc00000000000 */
.L_x_1:


//--------------------- .nv.shared.reserved.0     --------------------------
	.section	.nv.shared.reserved.0,"aw",@nobits
	.weak		__nv_reservedSMEM_offset_0_alias
	.size		__nv_reservedSMEM_offset_0_alias, 0, 64
	.other		__nv_reservedSMEM_offset_0_alias,@"STO_CUDA_RESERVED_SHARED STV_DEFAULT"
__nv_reservedSMEM_offset_0_alias:
	.zero		0
	.zero		64


//--------------------- .nv.constant0._Z12d2h_hbm_dataP6VectorS0_i --------------------------
	.section	.nv.constant0._Z12d2h_hbm_dataP6VectorS0_i,"a",@progbits
	.sectionflags	@""
	.align	4
.nv.constant0._Z12d2h_hbm_dataP6VectorS0_i:
	.zero		916


//--------------------- SYMBOLS --------------------------

	.type		.nv.reservedSmem.offset0,@object
	.size		.nv.reservedSmem.offset0,0x4
